//
// Generated by NVIDIA NVVM Compiler
//
// Compiler Build ID: CL-36424714
// Cuda compilation tools, release 13.0, V13.0.88
// Based on NVVM 20.0.0
//

.version 9.0
.target sm_100
.address_size 64

	// .globl	_Z9gpu_FloydPjii

.visible .entry _Z9gpu_FloydPjii(
	.param .u64 .ptr .align 1 _Z9gpu_FloydPjii_param_0,
	.param .u32 _Z9gpu_FloydPjii_param_1,
	.param .u32 _Z9gpu_FloydPjii_param_2
)
{
	.reg .pred 	%p<2>;
	.reg .b32 	%r<21>;
	.reg .b64 	%rd<9>;

	ld.param.u64 	%rd1, [_Z9gpu_FloydPjii_param_0];
	ld.param.u32 	%r3, [_Z9gpu_FloydPjii_param_1];
	ld.param.u32 	%r4, [_Z9gpu_FloydPjii_param_2];
	mov.u32 	%r5, %ctaid.y;
	mov.u32 	%r6, %ntid.y;
	mov.u32 	%r7, %tid.y;
	mad.lo.s32 	%r1, %r5, %r6, %r7;
	mov.u32 	%r8, %ctaid.x;
	mov.u32 	%r9, %ntid.x;
	mov.u32 	%r10, %tid.x;
	mad.lo.s32 	%r2, %r8, %r9, %r10;
	max.s32 	%r11, %r1, %r2;
	setp.ge.s32 	%p1, %r11, %r3;
	@%p1 bra 	$L__BB0_2;
	cvta.to.global.u64 	%rd2, %rd1;
	mul.lo.s32 	%r12, %r3, %r1;
	add.s32 	%r13, %r12, %r2;
	add.s32 	%r14, %r12, %r4;
	mad.lo.s32 	%r15, %r4, %r3, %r2;
	mul.wide.s32 	%rd3, %r13, 4;
	add.s64 	%rd4, %rd2, %rd3;
	ld.global.u32 	%r16, [%rd4];
	mul.wide.s32 	%rd5, %r14, 4;
	add.s64 	%rd6, %rd2, %rd5;
	ld.global.u32 	%r17, [%rd6];
	mul.wide.s32 	%rd7, %r15, 4;
	add.s64 	%rd8, %rd2, %rd7;
	ld.global.u32 	%r18, [%rd8];
	add.s32 	%r19, %r18, %r17;
	min.u32 	%r20, %r16, %r19;
	st.global.u32 	[%rd4], %r20;
$L__BB0_2:
	ret;

}


// ===== COMPILED SASS (sm_100) =====

	.target	sm_100

	.elftype	@"ET_EXEC"


//--------------------- .note.nv.tkinfo           --------------------------
	.section	.note.nv.tkinfo,"",@"SHT_NOTE"
	.sectionflags	@"SHF_NOTE_NV_TKINFO"
	.tkinfo
        /*0018*/ 	.word	0x00000002
        /*0030*/ 	.string	""
        /*0030*/ 	.string	"ptxas"
        /*0030*/ 	.string	"Cuda compilation tools, release 13.0, V13.0.88"
        /*0030*/ 	.string	"Build cuda_13.0.r13.0/compiler.36424714_0"
        /*0030*/ 	.string	"-arch sm_100 -m 64 "



//--------------------- .note.nv.cuinfo           --------------------------
	.section	.note.nv.cuinfo,"",@"SHT_NOTE"
	.sectionflags	@"SHF_NOTE_NV_CUINFO"
        /*0018*/ 	.short	0x0002
        /*001a*/ 	.short	0x0064
        /*001c*/ 	.short	0x0082
	.zero		2


//--------------------- .nv.info                  --------------------------
	.section	.nv.info,"",@"SHT_CUDA_INFO"
	.align	4


	//----- nvinfo : EIATTR_REGCOUNT
	.align		4
        /*0000*/ 	.byte	0x04, 0x2f
        /*0002*/ 	.short	(.L_1 - .L_0)
	.align		4
.L_0:
        /*0004*/ 	.word	index@(_Z9gpu_FloydPjii)
        /*0008*/ 	.word	0x0000000e


	//----- nvinfo : EIATTR_FRAME_SIZE
	.align		4
.L_1:
        /*000c*/ 	.byte	0x04, 0x11
        /*000e*/ 	.short	(.L_3 - .L_2)
	.align		4
.L_2:
        /*0010*/ 	.word	index@(_Z9gpu_FloydPjii)
        /*0014*/ 	.word	0x00000000


	//----- nvinfo : EIATTR_MIN_STACK_SIZE
	.align		4
.L_3:
        /*0018*/ 	.byte	0x04, 0x12
        /*001a*/ 	.short	(.L_5 - .L_4)
	.align		4
.L_4:
        /*001c*/ 	.word	index@(_Z9gpu_FloydPjii)
        /*0020*/ 	.word	0x00000000
.L_5:


//--------------------- .nv.compat                --------------------------
	.section	.nv.compat,"",@"SHT_CUDA_COMPAT_INFO"
	.align	4
        /*0000*/ 	.byte	0x02, 0x09, 0x00, 0x00, 0x02, 0x02, 0x01, 0x00, 0x02, 0x05, 0x05, 0x00, 0x03, 0x07, 0x01, 0x01
        /*0010*/ 	.byte	0x02, 0x03, 0x00, 0x00, 0x02, 0x06, 0x01, 0x00, 0x04, 0x0b, 0x08, 0x00, 0x09, 0x00, 0x00, 0x00
        /*0020*/ 	.byte	0x00, 0x00, 0x00, 0x00


//--------------------- .nv.info._Z9gpu_FloydPjii --------------------------
	.section	.nv.info._Z9gpu_FloydPjii,"",@"SHT_CUDA_INFO"
	.sectionflags	@""
	.align	4


	//----- nvinfo : EIATTR_CUDA_API_VERSION
	.align		4
        /*0000*/ 	.byte	0x04, 0x37
        /*0002*/ 	.short	(.L_7 - .L_6)
.L_6:
        /*0004*/ 	.word	0x00000082


	//----- nvinfo : EIATTR_KPARAM_INFO
	.align		4
.L_7:
        /*0008*/ 	.byte	0x04, 0x17
        /*000a*/ 	.short	(.L_9 - .L_8)
.L_8:
        /*000c*/ 	.word	0x00000000
        /*0010*/ 	.short	0x0002
        /*0012*/ 	.short	0x000c
        /*0014*/ 	.byte	0x00, 0xf0, 0x11, 0x00


	//----- nvinfo : EIATTR_KPARAM_INFO
	.align		4
.L_9:
        /*0018*/ 	.byte	0x04, 0x17
        /*001a*/ 	.short	(.L_11 - .L_10)
.L_10:
        /*001c*/ 	.word	0x00000000
        /*0020*/ 	.short	0x0001
        /*0022*/ 	.short	0x0008
        /*0024*/ 	.byte	0x00, 0xf0, 0x11, 0x00


	//----- nvinfo : EIATTR_KPARAM_INFO
	.align		4
.L_11:
        /*0028*/ 	.byte	0x04, 0x17
        /*002a*/ 	.short	(.L_13 - .L_12)
.L_12:
        /*002c*/ 	.word	0x00000000
        /*0030*/ 	.short	0x0000
        /*0032*/ 	.short	0x0000
        /*0034*/ 	.byte	0x00, 0xf5, 0x21, 0x00


	//----- nvinfo : EIATTR_SPARSE_MMA_MASK
	.align		4
.L_13:
        /*0038*/ 	.byte	0x03, 0x50
        /*003a*/ 	.short	0x0000


	//----- nvinfo : EIATTR_MAXREG_COUNT
	.align		4
        /*003c*/ 	.byte	0x03, 0x1b
        /*003e*/ 	.short	0x00ff


	//----- nvinfo : EIATTR_MERCURY_ISA_VERSION
	.align		4
        /*0040*/ 	.byte	0x03, 0x5f
        /*0042*/ 	.short	0x0101


	//----- nvinfo : EIATTR_VRC_CTA_INIT_COUNT
	.align		4
        /*0044*/ 	.byte	0x02, 0x4a
	.zero		1
	.zero		1


	//----- nvinfo : EIATTR_EXIT_INSTR_OFFSETS
	.align		4
        /*0048*/ 	.byte	0x04, 0x1c
        /*004a*/ 	.short	(.L_15 - .L_14)


	//   ....[0]....
.L_14:
        /*004c*/ 	.word	0x000000c0


	//   ....[1]....
        /*0050*/ 	.word	0x000001b0


	//----- nvinfo : EIATTR_CBANK_PARAM_SIZE
	.align		4
.L_15:
        /*0054*/ 	.byte	0x03, 0x19
        /*0056*/ 	.short	0x0010


	//----- nvinfo : EIATTR_PARAM_CBANK
	.align		4
        /*0058*/ 	.byte	0x04, 0x0a
        /*005a*/ 	.short	(.L_17 - .L_16)
	.align		4
.L_16:
        /*005c*/ 	.word	index@(.nv.constant0._Z9gpu_FloydPjii)
        /*0060*/ 	.short	0x0380
        /*0062*/ 	.short	0x0010


	//----- nvinfo : EIATTR_SW_WAR
	.align		4
.L_17:
        /*0064*/ 	.byte	0x04, 0x36
        /*0066*/ 	.short	(.L_19 - .L_18)
.L_18:
        /*0068*/ 	.word	0x00000008
.L_19:


//--------------------- .nv.callgraph             --------------------------
	.section	.nv.callgraph,"",@"SHT_CUDA_CALLGRAPH"
	.align	4
	.sectionentsize	8
	.align		4
        /*0000*/ 	.word	0x00000000
	.align		4
        /*0004*/ 	.word	0xffffffff
	.align		4
        /*0008*/ 	.word	0x00000000
	.align		4
        /*000c*/ 	.word	0xfffffffe
	.align		4
        /*0010*/ 	.word	0x00000000
	.align		4
        /*0014*/ 	.word	0xfffffffd
	.align		4
        /*0018*/ 	.word	0x00000000
	.align		4
        /*001c*/ 	.word	0xfffffffc


//--------------------- .text._Z9gpu_FloydPjii    --------------------------
	.section	.text._Z9gpu_FloydPjii,"ax",@progbits
	.align	128
        .global         _Z9gpu_FloydPjii
        .type           _Z9gpu_FloydPjii,@function
        .size           _Z9gpu_FloydPjii,(.L_x_1 - _Z9gpu_FloydPjii)
        .other          _Z9gpu_FloydPjii,@"STO_CUDA_ENTRY STV_DEFAULT"
_Z9gpu_FloydPjii:
.text._Z9gpu_FloydPjii:
[----:B------:R-:W-:Y:S01]  /*0000*/  LDC R1, c[0x0][0x37c] ;  /* 0x0000df00ff017b82 */ /* 0x000fe20000000800 */
[----:B------:R-:W0:Y:S07]  /*0010*/  S2R R3, SR_TID.Y ;  /* 0x0000000000037919 */ /* 0x000e2e0000002200 */
[----:B------:R-:W0:Y:S01]  /*0020*/  S2UR UR4, SR_CTAID.Y ;  /* 0x00000000000479c3 */ /* 0x000e220000002600 */
[----:B------:R-:W1:Y:S01]  /*0030*/  LDCU UR6, c[0x0][0x388] ;  /* 0x00007100ff0677ac */ /* 0x000e620008000800 */
[----:B------:R-:W2:Y:S06]  /*0040*/  S2R R5, SR_TID.X ;  /* 0x0000000000057919 */ /* 0x000eac0000002100 */
[----:B------:R-:W0:Y:S08]  /*0050*/  LDC R0, c[0x0][0x364] ;  /* 0x0000d900ff007b82 */ /* 0x000e300000000800 */
[----:B------:R-:W2:Y:S08]  /*0060*/  S2UR UR5, SR_CTAID.X ;  /* 0x00000000000579c3 */ /* 0x000eb00000002500 */
[----:B------:R-:W2:Y:S01]  /*0070*/  LDC R2, c[0x0][0x360] ;  /* 0x0000d800ff027b82 */ /* 0x000ea20000000800 */
[----:B0-----:R-:W-:-:S02]  /*0080*/  IMAD R0, R0, UR4, R3 ;  /* 0x0000000400007c24 */ /* 0x001fc4000f8e0203 */
[----:B--2---:R-:W-:-:S05]  /*0090*/  IMAD R3, R2, UR5, R5 ;  /* 0x0000000502037c24 */ /* 0x004fca000f8e0205 */
[----:B------:R-:W-:-:S04]  /*00a0*/  VIMNMX R2, PT, PT, R0, R3, !PT ;  /* 0x0000000300027248 */ /* 0x000fc80007fe0100 */
[----:B-1----:R-:W-:-:S13]  /*00b0*/  ISETP.GE.AND P0, PT, R2, UR6, PT ;  /* 0x0000000602007c0c */ /* 0x002fda000bf06270 */
[----:B------:R-:W-:Y:S05]  /*00c0*/  @P0 EXIT ;  /* 0x000000000000094d */ /* 0x000fea0003800000 */
[----:B------:R-:W0:Y:S01]  /*00d0*/  LDC R11, c[0x0][0x38c] ;  /* 0x0000e300ff0b7b82 */ /* 0x000e220000000800 */
[----:B------:R-:W1:Y:S01]  /*00e0*/  LDCU.64 UR4, c[0x0][0x358] ;  /* 0x00006b00ff0477ac */ /* 0x000e620008000a00 */
[----:B------:R-:W-:-:S06]  /*00f0*/  IMAD R5, R0, UR6, R3 ;  /* 0x0000000600057c24 */ /* 0x000fcc000f8e0203 */
[----:B------:R-:W2:Y:S01]  /*0100*/  LDC.64 R6, c[0x0][0x380] ;  /* 0x0000e000ff067b82 */ /* 0x000ea20000000a00 */
[----:B0-----:R-:W-:Y:S02]  /*0110*/  IMAD R9, R0, UR6, R11 ;  /* 0x0000000600097c24 */ /* 0x001fe4000f8e020b */
[----:B------:R-:W-:Y:S02]  /*0120*/  IMAD R11, R11, UR6, R3 ;  /* 0x000000060b0b7c24 */ /* 0x000fe4000f8e0203 */
[----:B--2---:R-:W-:-:S04]  /*0130*/  IMAD.WIDE R2, R5, 0x4, R6 ;  /* 0x0000000405027825 */ /* 0x004fc800078e0206 */
[--C-:B------:R-:W-:Y:S01]  /*0140*/  IMAD.WIDE R4, R9, 0x4, R6.reuse ;  /* 0x0000000409047825 */ /* 0x100fe200078e0206 */
[----:B-1----:R-:W2:Y:S03]  /*0150*/  LDG.E R0, desc[UR4][R2.64] ;  /* 0x0000000402007981 */ /* 0x002ea6000c1e1900 */
[----:B------:R-:W-:Y:S02]  /*0160*/  IMAD.WIDE R6, R11, 0x4, R6 ;  /* 0x000000040b067825 */ /* 0x000fe400078e0206 */
[----:B------:R-:W2:Y:S04]  /*0170*/  LDG.E R5, desc[UR4][R4.64] ;  /* 0x0000000404057981 */ /* 0x000ea8000c1e1900 */
[----:B------:R-:W2:Y:S02]  /*0180*/  LDG.E R6, desc[UR4][R6.64] ;  /* 0x0000000406067981 */ /* 0x000ea4000c1e1900 */
[----:B--2---:R-:W-:-:S05]  /*0190*/  VIADDMNMX.U32 R9, R6, R5, R0, PT ;  /* 0x0000000506097246 */ /* 0x004fca0003800000 */
[----:B------:R-:W-:Y:S01]  /*01a0*/  STG.E desc[UR4][R2.64], R9 ;  /* 0x0000000902007986 */ /* 0x000fe2000c101904 */
[----:B------:R-:W-:Y:S05]  /*01b0*/  EXIT ;  /* 0x000000000000794d */ /* 0x000fea0003800000 */
.L_x_0:
[----:B------:R-:W-:-:S00]  /*01c0*/  BRA `(.L_x_0) ;  /* 0xfffffffc00fc7947 */ /* 0x000fc0000383ffff */
[----:B------:R-:W-:-:S00]  /*01d0*/  NOP ;  /* 0x0000000000007918 */ /* 0x000fc00000000000 */
        /* <DEDUP_REMOVED lines=10> */
.L_x_1:


//--------------------- .nv.shared.reserved.0     --------------------------
	.section	.nv.shared.reserved.0,"aw",@nobits
	.weak		__nv_reservedSMEM_offset_0_alias
	.size		__nv_reservedSMEM_offset_0_alias, 0, 64
	.other		__nv_reservedSMEM_offset_0_alias,@"STO_CUDA_RESERVED_SHARED STV_DEFAULT"
__nv_reservedSMEM_offset_0_alias:
	.zero		0
	.zero		64


//--------------------- .nv.constant0._Z9gpu_FloydPjii --------------------------
	.section	.nv.constant0._Z9gpu_FloydPjii,"a",@progbits
	.sectionflags	@""
	.align	4
.nv.constant0._Z9gpu_FloydPjii:
	.zero		912


//--------------------- SYMBOLS --------------------------

	.type		.nv.reservedSmem.offset0,@object
	.size		.nv.reservedSmem.offset0,0x4
